//
// Generated by NVIDIA NVVM Compiler
//
// Compiler Build ID: CL-36424714
// Cuda compilation tools, release 13.0, V13.0.88
// Based on NVVM 20.0.0
//

.version 9.0
.target sm_100
.address_size 64

	// .globl	_Z11applyFilterPKhPhjjPKfj

.visible .entry _Z11applyFilterPKhPhjjPKfj(
	.param .u64 .ptr .align 1 _Z11applyFilterPKhPhjjPKfj_param_0,
	.param .u64 .ptr .align 1 _Z11applyFilterPKhPhjjPKfj_param_1,
	.param .u32 _Z11applyFilterPKhPhjjPKfj_param_2,
	.param .u32 _Z11applyFilterPKhPhjjPKfj_param_3,
	.param .u64 .ptr .align 1 _Z11applyFilterPKhPhjjPKfj_param_4,
	.param .u32 _Z11applyFilterPKhPhjjPKfj_param_5
)
{
	.reg .pred 	%p<9>;
	.reg .b16 	%rs<16>;
	.reg .b32 	%r<132>;
	.reg .b32 	%f<57>;
	.reg .b64 	%rd<69>;

	ld.param.u64 	%rd4, [_Z11applyFilterPKhPhjjPKfj_param_0];
	ld.param.u64 	%rd3, [_Z11applyFilterPKhPhjjPKfj_param_1];
	ld.param.u32 	%r34, [_Z11applyFilterPKhPhjjPKfj_param_2];
	ld.param.u32 	%r35, [_Z11applyFilterPKhPhjjPKfj_param_3];
	ld.param.u64 	%rd5, [_Z11applyFilterPKhPhjjPKfj_param_4];
	ld.param.u32 	%r36, [_Z11applyFilterPKhPhjjPKfj_param_5];
	cvta.to.global.u64 	%rd1, %rd4;
	cvta.to.global.u64 	%rd2, %rd5;
	mov.u32 	%r37, %tid.x;
	mov.u32 	%r38, %ctaid.x;
	mov.u32 	%r39, %ntid.x;
	mad.lo.s32 	%r1, %r38, %r39, %r37;
	mov.u32 	%r40, %tid.y;
	mov.u32 	%r41, %ctaid.y;
	mov.u32 	%r42, %ntid.y;
	mad.lo.s32 	%r2, %r41, %r42, %r40;
	setp.ge.u32 	%p1, %r2, %r35;
	setp.ge.u32 	%p2, %r1, %r34;
	or.pred  	%p3, %p2, %p1;
	@%p3 bra 	$L__BB0_12;
	shr.u32 	%r3, %r36, 1;
	neg.s32 	%r4, %r3;
	add.s32 	%r5, %r35, -1;
	add.s32 	%r6, %r34, -1;
	mov.u32 	%r7, %ctaid.z;
	and.b32  	%r8, %r36, -2;
	and.b32  	%r9, %r36, 6;
	and.b32  	%r10, %r36, 2;
	mov.f32 	%f54, 0f00000000;
	mov.u32 	%r124, %r4;
$L__BB0_2:
	setp.lt.u32 	%p4, %r8, 7;
	add.s32 	%r43, %r124, %r2;
	min.u32 	%r44, %r5, %r43;
	add.s32 	%r45, %r124, %r3;
	mul.lo.s32 	%r12, %r45, %r36;
	add.s32 	%r13, %r12, %r3;
	mul.lo.s32 	%r14, %r44, %r34;
	mov.u32 	%r130, %r4;
	@%p4 bra 	$L__BB0_6;
	add.s32 	%r46, %r8, 1;
	and.b32  	%r47, %r46, -8;
	neg.s32 	%r127, %r47;
	sub.s32 	%r128, 3, %r3;
	sub.s32 	%r126, %r1, %r3;
	add.s32 	%r125, %r12, 3;
$L__BB0_4:
	.pragma "nounroll";
	min.u32 	%r48, %r6, %r126;
	add.s32 	%r49, %r125, -3;
	mul.wide.u32 	%rd6, %r49, 4;
	add.s64 	%rd7, %rd2, %rd6;
	ld.global.f32 	%f11, [%rd7];
	add.s32 	%r50, %r48, %r14;
	mad.lo.s32 	%r51, %r50, 3, %r7;
	cvt.u64.u32 	%rd8, %r51;
	add.s64 	%rd9, %rd1, %rd8;
	ld.global.u8 	%rs1, [%rd9];
	cvt.rn.f32.u16 	%f12, %rs1;
	fma.rn.f32 	%f13, %f11, %f12, %f54;
	add.s32 	%r52, %r126, 1;
	min.u32 	%r53, %r6, %r52;
	add.s32 	%r54, %r125, -2;
	mul.wide.u32 	%rd10, %r54, 4;
	add.s64 	%rd11, %rd2, %rd10;
	ld.global.f32 	%f14, [%rd11];
	add.s32 	%r55, %r53, %r14;
	mad.lo.s32 	%r56, %r55, 3, %r7;
	cvt.u64.u32 	%rd12, %r56;
	add.s64 	%rd13, %rd1, %rd12;
	ld.global.u8 	%rs2, [%rd13];
	cvt.rn.f32.u16 	%f15, %rs2;
	fma.rn.f32 	%f16, %f14, %f15, %f13;
	add.s32 	%r57, %r126, 2;
	min.u32 	%r58, %r6, %r57;
	add.s32 	%r59, %r125, -1;
	mul.wide.u32 	%rd14, %r59, 4;
	add.s64 	%rd15, %rd2, %rd14;
	ld.global.f32 	%f17, [%rd15];
	add.s32 	%r60, %r58, %r14;
	mad.lo.s32 	%r61, %r60, 3, %r7;
	cvt.u64.u32 	%rd16, %r61;
	add.s64 	%rd17, %rd1, %rd16;
	ld.global.u8 	%rs3, [%rd17];
	cvt.rn.f32.u16 	%f18, %rs3;
	fma.rn.f32 	%f19, %f17, %f18, %f16;
	add.s32 	%r62, %r126, 3;
	min.u32 	%r63, %r6, %r62;
	add.s32 	%r64, %r125, 4;
	mul.wide.u32 	%rd18, %r125, 4;
	add.s64 	%rd19, %rd2, %rd18;
	ld.global.f32 	%f20, [%rd19];
	add.s32 	%r65, %r63, %r14;
	mad.lo.s32 	%r66, %r65, 3, %r7;
	cvt.u64.u32 	%rd20, %r66;
	add.s64 	%rd21, %rd1, %rd20;
	ld.global.u8 	%rs4, [%rd21];
	cvt.rn.f32.u16 	%f21, %rs4;
	fma.rn.f32 	%f22, %f20, %f21, %f19;
	add.s32 	%r67, %r126, 4;
	min.u32 	%r68, %r6, %r67;
	add.s32 	%r69, %r125, 1;
	mul.wide.u32 	%rd22, %r69, 4;
	add.s64 	%rd23, %rd2, %rd22;
	ld.global.f32 	%f23, [%rd23];
	add.s32 	%r70, %r68, %r14;
	mad.lo.s32 	%r71, %r70, 3, %r7;
	cvt.u64.u32 	%rd24, %r71;
	add.s64 	%rd25, %rd1, %rd24;
	ld.global.u8 	%rs5, [%rd25];
	cvt.rn.f32.u16 	%f24, %rs5;
	fma.rn.f32 	%f25, %f23, %f24, %f22;
	add.s32 	%r72, %r126, 5;
	min.u32 	%r73, %r6, %r72;
	add.s32 	%r74, %r125, 2;
	mul.wide.u32 	%rd26, %r74, 4;
	add.s64 	%rd27, %rd2, %rd26;
	ld.global.f32 	%f26, [%rd27];
	add.s32 	%r75, %r73, %r14;
	mad.lo.s32 	%r76, %r75, 3, %r7;
	cvt.u64.u32 	%rd28, %r76;
	add.s64 	%rd29, %rd1, %rd28;
	ld.global.u8 	%rs6, [%rd29];
	cvt.rn.f32.u16 	%f27, %rs6;
	fma.rn.f32 	%f28, %f26, %f27, %f25;
	add.s32 	%r77, %r126, 6;
	min.u32 	%r78, %r6, %r77;
	add.s32 	%r79, %r125, 3;
	mul.wide.u32 	%rd30, %r79, 4;
	add.s64 	%rd31, %rd2, %rd30;
	ld.global.f32 	%f29, [%rd31];
	add.s32 	%r80, %r78, %r14;
	mad.lo.s32 	%r81, %r80, 3, %r7;
	cvt.u64.u32 	%rd32, %r81;
	add.s64 	%rd33, %rd1, %rd32;
	ld.global.u8 	%rs7, [%rd33];
	cvt.rn.f32.u16 	%f30, %rs7;
	fma.rn.f32 	%f31, %f29, %f30, %f28;
	add.s32 	%r82, %r126, 7;
	min.u32 	%r83, %r6, %r82;
	mul.wide.u32 	%rd34, %r64, 4;
	add.s64 	%rd35, %rd2, %rd34;
	ld.global.f32 	%f32, [%rd35];
	add.s32 	%r84, %r83, %r14;
	mad.lo.s32 	%r85, %r84, 3, %r7;
	cvt.u64.u32 	%rd36, %r85;
	add.s64 	%rd37, %rd1, %rd36;
	ld.global.u8 	%rs8, [%rd37];
	cvt.rn.f32.u16 	%f33, %rs8;
	fma.rn.f32 	%f54, %f32, %f33, %f31;
	add.s32 	%r128, %r128, 8;
	add.s32 	%r127, %r127, 8;
	add.s32 	%r126, %r126, 8;
	add.s32 	%r125, %r125, 8;
	setp.ne.s32 	%p5, %r127, 0;
	@%p5 bra 	$L__BB0_4;
	add.s32 	%r130, %r128, -3;
$L__BB0_6:
	setp.lt.u32 	%p6, %r9, 3;
	@%p6 bra 	$L__BB0_8;
	add.s32 	%r86, %r130, %r1;
	min.u32 	%r87, %r6, %r86;
	add.s32 	%r88, %r13, %r130;
	mul.wide.u32 	%rd38, %r88, 4;
	add.s64 	%rd39, %rd2, %rd38;
	ld.global.f32 	%f34, [%rd39];
	add.s32 	%r89, %r87, %r14;
	mad.lo.s32 	%r90, %r89, 3, %r7;
	cvt.u64.u32 	%rd40, %r90;
	add.s64 	%rd41, %rd1, %rd40;
	ld.global.u8 	%rs9, [%rd41];
	cvt.rn.f32.u16 	%f35, %rs9;
	fma.rn.f32 	%f36, %f34, %f35, %f54;
	add.s32 	%r91, %r86, 1;
	min.u32 	%r92, %r6, %r91;
	add.s32 	%r93, %r88, 1;
	mul.wide.u32 	%rd42, %r93, 4;
	add.s64 	%rd43, %rd2, %rd42;
	ld.global.f32 	%f37, [%rd43];
	add.s32 	%r94, %r92, %r14;
	mad.lo.s32 	%r95, %r94, 3, %r7;
	cvt.u64.u32 	%rd44, %r95;
	add.s64 	%rd45, %rd1, %rd44;
	ld.global.u8 	%rs10, [%rd45];
	cvt.rn.f32.u16 	%f38, %rs10;
	fma.rn.f32 	%f39, %f37, %f38, %f36;
	add.s32 	%r96, %r86, 2;
	min.u32 	%r97, %r6, %r96;
	add.s32 	%r98, %r88, 2;
	mul.wide.u32 	%rd46, %r98, 4;
	add.s64 	%rd47, %rd2, %rd46;
	ld.global.f32 	%f40, [%rd47];
	add.s32 	%r99, %r97, %r14;
	mad.lo.s32 	%r100, %r99, 3, %r7;
	cvt.u64.u32 	%rd48, %r100;
	add.s64 	%rd49, %rd1, %rd48;
	ld.global.u8 	%rs11, [%rd49];
	cvt.rn.f32.u16 	%f41, %rs11;
	fma.rn.f32 	%f42, %f40, %f41, %f39;
	add.s32 	%r101, %r86, 3;
	min.u32 	%r102, %r6, %r101;
	add.s32 	%r103, %r88, 3;
	mul.wide.u32 	%rd50, %r103, 4;
	add.s64 	%rd51, %rd2, %rd50;
	ld.global.f32 	%f43, [%rd51];
	add.s32 	%r104, %r102, %r14;
	mad.lo.s32 	%r105, %r104, 3, %r7;
	cvt.u64.u32 	%rd52, %r105;
	add.s64 	%rd53, %rd1, %rd52;
	ld.global.u8 	%rs12, [%rd53];
	cvt.rn.f32.u16 	%f44, %rs12;
	fma.rn.f32 	%f54, %f43, %f44, %f42;
	add.s32 	%r130, %r130, 4;
$L__BB0_8:
	setp.eq.s32 	%p7, %r10, 0;
	@%p7 bra 	$L__BB0_10;
	add.s32 	%r106, %r130, %r1;
	min.u32 	%r107, %r6, %r106;
	add.s32 	%r108, %r13, %r130;
	mul.wide.u32 	%rd54, %r108, 4;
	add.s64 	%rd55, %rd2, %rd54;
	ld.global.f32 	%f45, [%rd55];
	add.s32 	%r109, %r107, %r14;
	mad.lo.s32 	%r110, %r109, 3, %r7;
	cvt.u64.u32 	%rd56, %r110;
	add.s64 	%rd57, %rd1, %rd56;
	ld.global.u8 	%rs13, [%rd57];
	cvt.rn.f32.u16 	%f46, %rs13;
	fma.rn.f32 	%f47, %f45, %f46, %f54;
	add.s32 	%r111, %r106, 1;
	min.u32 	%r112, %r6, %r111;
	add.s32 	%r113, %r108, 1;
	mul.wide.u32 	%rd58, %r113, 4;
	add.s64 	%rd59, %rd2, %rd58;
	ld.global.f32 	%f48, [%rd59];
	add.s32 	%r114, %r112, %r14;
	mad.lo.s32 	%r115, %r114, 3, %r7;
	cvt.u64.u32 	%rd60, %r115;
	add.s64 	%rd61, %rd1, %rd60;
	ld.global.u8 	%rs14, [%rd61];
	cvt.rn.f32.u16 	%f49, %rs14;
	fma.rn.f32 	%f54, %f48, %f49, %f47;
	add.s32 	%r130, %r130, 2;
$L__BB0_10:
	add.s32 	%r116, %r130, %r1;
	min.u32 	%r117, %r6, %r116;
	add.s32 	%r118, %r13, %r130;
	mul.wide.u32 	%rd62, %r118, 4;
	add.s64 	%rd63, %rd2, %rd62;
	ld.global.f32 	%f50, [%rd63];
	add.s32 	%r119, %r117, %r14;
	mad.lo.s32 	%r120, %r119, 3, %r7;
	cvt.u64.u32 	%rd64, %r120;
	add.s64 	%rd65, %rd1, %rd64;
	ld.global.u8 	%rs15, [%rd65];
	cvt.rn.f32.u16 	%f51, %rs15;
	fma.rn.f32 	%f54, %f50, %f51, %f54;
	add.s32 	%r33, %r124, 1;
	setp.ne.s32 	%p8, %r124, %r3;
	mov.u32 	%r124, %r33;
	@%p8 bra 	$L__BB0_2;
	cvt.rzi.u32.f32 	%r121, %f54;
	mad.lo.s32 	%r122, %r34, %r2, %r1;
	mad.lo.s32 	%r123, %r122, 3, %r7;
	cvt.u64.u32 	%rd66, %r123;
	cvta.to.global.u64 	%rd67, %rd3;
	add.s64 	%rd68, %rd67, %rd66;
	st.global.u8 	[%rd68], %r121;
$L__BB0_12:
	ret;

}


// ===== COMPILED SASS (sm_100) =====

	.target	sm_100

	.elftype	@"ET_EXEC"


//--------------------- .note.nv.tkinfo           --------------------------
	.section	.note.nv.tkinfo,"",@"SHT_NOTE"
	.sectionflags	@"SHF_NOTE_NV_TKINFO"
	.tkinfo
        /*0018*/ 	.word	0x00000002
        /*0030*/ 	.string	""
        /*0030*/ 	.string	"ptxas"
        /*0030*/ 	.string	"Cuda compilation tools, release 13.0, V13.0.88"
        /*0030*/ 	.string	"Build cuda_13.0.r13.0/compiler.36424714_0"
        /*0030*/ 	.string	"-arch sm_100 -m 64 "



//--------------------- .note.nv.cuinfo           --------------------------
	.section	.note.nv.cuinfo,"",@"SHT_NOTE"
	.sectionflags	@"SHF_NOTE_NV_CUINFO"
        /*0018*/ 	.short	0x0002
        /*001a*/ 	.short	0x0064
        /*001c*/ 	.short	0x0082
	.zero		2


//--------------------- .nv.info                  --------------------------
	.section	.nv.info,"",@"SHT_CUDA_INFO"
	.align	4


	//----- nvinfo : EIATTR_REGCOUNT
	.align		4
        /*0000*/ 	.byte	0x04, 0x2f
        /*0002*/ 	.short	(.L_1 - .L_0)
	.align		4
.L_0:
        /*0004*/ 	.word	index@(_Z11applyFilterPKhPhjjPKfj)
        /*0008*/ 	.word	0x00000020


	//----- nvinfo : EIATTR_FRAME_SIZE
	.align		4
.L_1:
        /*000c*/ 	.byte	0x04, 0x11
        /*000e*/ 	.short	(.L_3 - .L_2)
	.align		4
.L_2:
        /*0010*/ 	.word	index@(_Z11applyFilterPKhPhjjPKfj)
        /*0014*/ 	.word	0x00000000


	//----- nvinfo : EIATTR_MIN_STACK_SIZE
	.align		4
.L_3:
        /*0018*/ 	.byte	0x04, 0x12
        /*001a*/ 	.short	(.L_5 - .L_4)
	.align		4
.L_4:
        /*001c*/ 	.word	index@(_Z11applyFilterPKhPhjjPKfj)
        /*0020*/ 	.word	0x00000000
.L_5:


//--------------------- .nv.compat                --------------------------
	.section	.nv.compat,"",@"SHT_CUDA_COMPAT_INFO"
	.align	4
        /*0000*/ 	.byte	0x02, 0x09, 0x00, 0x00, 0x02, 0x02, 0x01, 0x00, 0x02, 0x05, 0x05, 0x00, 0x03, 0x07, 0x01, 0x01
        /*0010*/ 	.byte	0x02, 0x03, 0x00, 0x00, 0x02, 0x06, 0x01, 0x00, 0x04, 0x0b, 0x08, 0x00, 0x09, 0x00, 0x00, 0x00
        /*0020*/ 	.byte	0x00, 0x00, 0x00, 0x00


//--------------------- .nv.info._Z11applyFilterPKhPhjjPKfj --------------------------
	.section	.nv.info._Z11applyFilterPKhPhjjPKfj,"",@"SHT_CUDA_INFO"
	.sectionflags	@""
	.align	4


	//----- nvinfo : EIATTR_CUDA_API_VERSION
	.align		4
        /*0000*/ 	.byte	0x04, 0x37
        /*0002*/ 	.short	(.L_7 - .L_6)
.L_6:
        /*0004*/ 	.word	0x00000082


	//----- nvinfo : EIATTR_KPARAM_INFO
	.align		4
.L_7:
        /*0008*/ 	.byte	0x04, 0x17
        /*000a*/ 	.short	(.L_9 - .L_8)
.L_8:
        /*000c*/ 	.word	0x00000000
        /*0010*/ 	.short	0x0005
        /*0012*/ 	.short	0x0020
        /*0014*/ 	.byte	0x00, 0xf0, 0x11, 0x00


	//----- nvinfo : EIATTR_KPARAM_INFO
	.align		4
.L_9:
        /*0018*/ 	.byte	0x04, 0x17
        /*001a*/ 	.short	(.L_11 - .L_10)
.L_10:
        /*001c*/ 	.word	0x00000000
        /*0020*/ 	.short	0x0004
        /*0022*/ 	.short	0x0018
        /*0024*/ 	.byte	0x00, 0xf5, 0x21, 0x00


	//----- nvinfo : EIATTR_KPARAM_INFO
	.align		4
.L_11:
        /*0028*/ 	.byte	0x04, 0x17
        /*002a*/ 	.short	(.L_13 - .L_12)
.L_12:
        /*002c*/ 	.word	0x00000000
        /*0030*/ 	.short	0x0003
        /*0032*/ 	.short	0x0014
        /*0034*/ 	.byte	0x00, 0xf0, 0x11, 0x00


	//----- nvinfo : EIATTR_KPARAM_INFO
	.align		4
.L_13:
        /*0038*/ 	.byte	0x04, 0x17
        /*003a*/ 	.short	(.L_15 - .L_14)
.L_14:
        /*003c*/ 	.word	0x00000000
        /*0040*/ 	.short	0x0002
        /*0042*/ 	.short	0x0010
        /*0044*/ 	.byte	0x00, 0xf0, 0x11, 0x00


	//----- nvinfo : EIATTR_KPARAM_INFO
	.align		4
.L_15:
        /*0048*/ 	.byte	0x04, 0x17
        /*004a*/ 	.short	(.L_17 - .L_16)
.L_16:
        /*004c*/ 	.word	0x00000000
        /*0050*/ 	.short	0x0001
        /*0052*/ 	.short	0x0008
        /*0054*/ 	.byte	0x00, 0xf5, 0x21, 0x00


	//----- nvinfo : EIATTR_KPARAM_INFO
	.align		4
.L_17:
        /*0058*/ 	.byte	0x04, 0x17
        /*005a*/ 	.short	(.L_19 - .L_18)
.L_18:
        /*005c*/ 	.word	0x00000000
        /*0060*/ 	.short	0x0000
        /*0062*/ 	.short	0x0000
        /*0064*/ 	.byte	0x00, 0xf5, 0x21, 0x00


	//----- nvinfo : EIATTR_SPARSE_MMA_MASK
	.align		4
.L_19:
        /*0068*/ 	.byte	0x03, 0x50
        /*006a*/ 	.short	0x0000


	//----- nvinfo : EIATTR_MAXREG_COUNT
	.align		4
        /*006c*/ 	.byte	0x03, 0x1b
        /*006e*/ 	.short	0x00ff


	//----- nvinfo : EIATTR_MERCURY_ISA_VERSION
	.align		4
        /*0070*/ 	.byte	0x03, 0x5f
        /*0072*/ 	.short	0x0101


	//----- nvinfo : EIATTR_VRC_CTA_INIT_COUNT
	.align		4
        /*0074*/ 	.byte	0x02, 0x4a
	.zero		1
	.zero		1


	//----- nvinfo : EIATTR_EXIT_INSTR_OFFSETS
	.align		4
        /*0078*/ 	.byte	0x04, 0x1c
        /*007a*/ 	.short	(.L_21 - .L_20)


	//   ....[0]....
.L_20:
        /*007c*/ 	.word	0x000000c0


	//   ....[1]....
        /*0080*/ 	.word	0x00000f10


	//----- nvinfo : EIATTR_CBANK_PARAM_SIZE
	.align		4
.L_21:
        /*0084*/ 	.byte	0x03, 0x19
        /*0086*/ 	.short	0x0024


	//----- nvinfo : EIATTR_PARAM_CBANK
	.align		4
        /*0088*/ 	.byte	0x04, 0x0a
        /*008a*/ 	.short	(.L_23 - .L_22)
	.align		4
.L_22:
        /*008c*/ 	.word	index@(.nv.constant0._Z11applyFilterPKhPhjjPKfj)
        /*0090*/ 	.short	0x0380
        /*0092*/ 	.short	0x0024


	//----- nvinfo : EIATTR_SW_WAR
	.align		4
.L_23:
        /*0094*/ 	.byte	0x04, 0x36
        /*0096*/ 	.short	(.L_25 - .L_24)
.L_24:
        /*0098*/ 	.word	0x00000008
.L_25:


//--------------------- .nv.callgraph             --------------------------
	.section	.nv.callgraph,"",@"SHT_CUDA_CALLGRAPH"
	.align	4
	.sectionentsize	8
	.align		4
        /*0000*/ 	.word	0x00000000
	.align		4
        /*0004*/ 	.word	0xffffffff
	.align		4
        /*0008*/ 	.word	0x00000000
	.align		4
        /*000c*/ 	.word	0xfffffffe
	.align		4
        /*0010*/ 	.word	0x00000000
	.align		4
        /*0014*/ 	.word	0xfffffffd
	.align		4
        /*0018*/ 	.word	0x00000000
	.align		4
        /*001c*/ 	.word	0xfffffffc


//--------------------- .text._Z11applyFilterPKhPhjjPKfj --------------------------
	.section	.text._Z11applyFilterPKhPhjjPKfj,"ax",@progbits
	.align	128
        .global         _Z11applyFilterPKhPhjjPKfj
        .type           _Z11applyFilterPKhPhjjPKfj,@function
        .size           _Z11applyFilterPKhPhjjPKfj,(.L_x_6 - _Z11applyFilterPKhPhjjPKfj)
        .other          _Z11applyFilterPKhPhjjPKfj,@"STO_CUDA_ENTRY STV_DEFAULT"
_Z11applyFilterPKhPhjjPKfj:
.text._Z11applyFilterPKhPhjjPKfj:
[----:B------:R-:W-:Y:S01]  /*0000*/  LDC R1, c[0x0][0x37c] ;  /* 0x0000df00ff017b82 */ /* 0x000fe20000000800 */
[----:B------:R-:W0:Y:S07]  /*0010*/  S2R R0, SR_TID.Y ;  /* 0x0000000000007919 */ /* 0x000e2e0000002200 */
[----:B------:R-:W1:Y:S01]  /*0020*/  LDC R2, c[0x0][0x360] ;  /* 0x0000d800ff027b82 */ /* 0x000e620000000800 */
[----:B------:R-:W1:Y:S07]  /*0030*/  S2R R3, SR_TID.X ;  /* 0x0000000000037919 */ /* 0x000e6e0000002100 */
[----:B------:R-:W0:Y:S08]  /*0040*/  S2UR UR5, SR_CTAID.Y ;  /* 0x00000000000579c3 */ /* 0x000e300000002600 */
[----:B------:R-:W0:Y:S08]  /*0050*/  LDC R5, c[0x0][0x364] ;  /* 0x0000d900ff057b82 */ /* 0x000e300000000800 */
[----:B------:R-:W1:Y:S08]  /*0060*/  S2UR UR4, SR_CTAID.X ;  /* 0x00000000000479c3 */ /* 0x000e700000002500 */
[----:B------:R-:W2:Y:S01]  /*0070*/  LDC.64 R6, c[0x0][0x390] ;  /* 0x0000e400ff067b82 */ /* 0x000ea20000000a00 */
[----:B0-----:R-:W-:-:S02]  /*0080*/  IMAD R0, R5, UR5, R0 ;  /* 0x0000000505007c24 */ /* 0x001fc4000f8e0200 */
[----:B-1----:R-:W-:-:S03]  /*0090*/  IMAD R3, R2, UR4, R3 ;  /* 0x0000000402037c24 */ /* 0x002fc6000f8e0203 */
[----:B--2---:R-:W-:-:S04]  /*00a0*/  ISETP.GE.U32.AND P0, PT, R0, R7, PT ;  /* 0x000000070000720c */ /* 0x004fc80003f06070 */
[----:B------:R-:W-:-:S13]  /*00b0*/  ISETP.GE.U32.OR P0, PT, R3, R6, P0 ;  /* 0x000000060300720c */ /* 0x000fda0000706470 */
[----:B------:R-:W-:Y:S05]  /*00c0*/  @P0 EXIT ;  /* 0x000000000000094d */ /* 0x000fea0003800000 */
[----:B------:R-:W0:Y:S01]  /*00d0*/  LDCU UR4, c[0x0][0x3a0] ;  /* 0x00007400ff0477ac */ /* 0x000e220008000800 */
[----:B------:R-:W1:Y:S01]  /*00e0*/  S2R R2, SR_CTAID.Z ;  /* 0x0000000000027919 */ /* 0x000e620000002700 */
[----:B------:R-:W-:Y:S01]  /*00f0*/  IADD3 R5, PT, PT, R7, -0x1, RZ ;  /* 0xffffffff07057810 */ /* 0x000fe20007ffe0ff */
[----:B------:R-:W-:Y:S01]  /*0100*/  IMAD.MOV.U32 R10, RZ, RZ, RZ ;  /* 0x000000ffff0a7224 */ /* 0x000fe200078e00ff */
[----:B------:R-:W-:Y:S01]  /*0110*/  IADD3 R4, PT, PT, R6, -0x1, RZ ;  /* 0xffffffff06047810 */ /* 0x000fe20007ffe0ff */
[----:B------:R-:W2:Y:S01]  /*0120*/  LDCU.64 UR12, c[0x0][0x358] ;  /* 0x00006b00ff0c77ac */ /* 0x000ea20008000a00 */
[----:B0-----:R-:W-:Y:S02]  /*0130*/  USHF.R.U32.HI UR9, URZ, 0x1, UR4 ;  /* 0x00000001ff097899 */ /* 0x001fe40008011604 */
[----:B------:R-:W-:Y:S02]  /*0140*/  ULOP3.LUT UR5, UR4, 0x6, URZ, 0xc0, !UPT ;  /* 0x0000000604057892 */ /* 0x000fe4000f8ec0ff */
[----:B------:R-:W-:-:S02]  /*0150*/  UIADD3 UR8, UPT, UPT, -UR9, URZ, URZ ;  /* 0x000000ff09087290 */ /* 0x000fc4000fffe1ff */
[----:B------:R-:W-:Y:S02]  /*0160*/  UISETP.GE.U32.AND UP0, UPT, UR5, 0x3, UPT ;  /* 0x000000030500788c */ /* 0x000fe4000bf06070 */
[----:B------:R-:W-:-:S03]  /*0170*/  ULOP3.LUT UR4, UR4, 0xfffffffe, URZ, 0xc0, !UPT ;  /* 0xfffffffe04047892 */ /* 0x000fc6000f8ec0ff */
[----:B--2---:R-:W-:-:S09]  /*0180*/  UMOV UR5, UR8 ;  /* 0x0000000800057c82 */ /* 0x004fd20008000000 */
.L_x_4:
[----:B------:R-:W0:Y:S01]  /*0190*/  LDCU UR16, c[0x0][0x3a0] ;  /* 0x00007400ff1077ac */ /* 0x000e220008000800 */
[----:B------:R-:W-:Y:S02]  /*01a0*/  VIADDMNMX.U32 R6, R0, UR5, R5, PT ;  /* 0x0000000500067c46 */ /* 0x000fe4000b800005 */
[----:B------:R-:W-:Y:S01]  /*01b0*/  MOV R24, UR8 ;  /* 0x0000000800187c02 */ /* 0x000fe20008000f00 */
[----:B------:R-:W-:Y:S02]  /*01c0*/  UISETP.GE.U32.AND UP1, UPT, UR4, 0x7, UPT ;  /* 0x000000070400788c */ /* 0x000fe4000bf26070 */
[----:B------:R-:W-:-:S04]  /*01d0*/  UIADD3 UR7, UPT, UPT, UR9, UR5, URZ ;  /* 0x0000000509077290 */ /* 0x000fc8000fffe0ff */
[----:B0-----:R-:W-:-:S03]  /*01e0*/  UIMAD UR11, UR7, UR16, UR9 ;  /* 0x00000010070b72a4 */ /* 0x001fc6000f8e0209 */
[----:B------:R-:W-:Y:S09]  /*01f0*/  BRA.U !UP1, `(.L_x_0) ;  /* 0x0000000509a47547 */ /* 0x000ff2000b800000 */
[----:B------:R-:W0:Y:S01]  /*0200*/  LDC.64 R12, c[0x0][0x398] ;  /* 0x0000e600ff0c7b82 */ /* 0x000e220000000a00 */
[----:B------:R-:W-:Y:S02]  /*0210*/  UIADD3 UR10, UPT, UPT, -UR9, 0x3, URZ ;  /* 0x00000003090a7890 */ /* 0x000fe4000fffe1ff */
[----:B------:R-:W-:Y:S01]  /*0220*/  VIADD R7, R3, -UR9 ;  /* 0x8000000903077c36 */ /* 0x000fe20008000000 */
[----:B------:R-:W-:Y:S02]  /*0230*/  UIMAD UR7, UR7, UR16, 0x3 ;  /* 0x00000003070774a4 */ /* 0x000fe4000f8e0210 */
[----:B------:R-:W-:Y:S01]  /*0240*/  UIADD3 UR6, UPT, UPT, UR4, 0x1, URZ ;  /* 0x0000000104067890 */ /* 0x000fe2000fffe0ff */
[----:B------:R-:W-:Y:S01]  /*0250*/  MOV R9, UR10 ;  /* 0x0000000a00097c02 */ /* 0x000fe20008000f00 */
[----:B------:R-:W2:Y:S02]  /*0260*/  LDCU UR17, c[0x0][0x390] ;  /* 0x00007200ff1177ac */ /* 0x000ea40008000800 */
[----:B------:R-:W-:Y:S01]  /*0270*/  IMAD.U32 R8, RZ, RZ, UR7 ;  /* 0x00000007ff087e24 */ /* 0x000fe2000f8e00ff */
[----:B------:R-:W-:Y:S01]  /*0280*/  ULOP3.LUT UR6, UR6, 0xfffffff8, URZ, 0xc0, !UPT ;  /* 0xfffffff806067892 */ /* 0x000fe2000f8ec0ff */
[----:B------:R-:W3:Y:S03]  /*0290*/  LDCU.64 UR14, c[0x0][0x380] ;  /* 0x00007000ff0e77ac */ /* 0x000ee60008000a00 */
[----:B------:R-:W-:-:S12]  /*02a0*/  UIADD3 UR6, UPT, UPT, -UR6, URZ, URZ ;  /* 0x000000ff06067290 */ /* 0x000fd8000fffe1ff */
.L_x_1:
[----:B------:R-:W-:Y:S02]  /*02b0*/  VIMNMX.U32 R11, PT, PT, R4, R7, PT ;  /* 0x00000007040b7248 */ /* 0x000fe40003fe0000 */
[----:B------:R-:W-:Y:S02]  /*02c0*/  VIADDMNMX.U32 R15, R7, 0x1, R4, PT ;  /* 0x00000001070f7846 */ /* 0x000fe40003800004 */
[----:B------:R-:W-:Y:S01]  /*02d0*/  IADD3 R17, PT, PT, R8, -0x3, RZ ;  /* 0xfffffffd08117810 */ /* 0x000fe20007ffe0ff */
[C---:B--2---:R-:W-:Y:S02]  /*02e0*/  IMAD R11, R6.reuse, UR17, R11 ;  /* 0x00000011060b7c24 */ /* 0x044fe4000f8e020b */
[----:B------:R-:W-:Y:S02]  /*02f0*/  IMAD R15, R6, UR17, R15 ;  /* 0x00000011060f7c24 */ /* 0x000fe4000f8e020f */
[--C-:B-1----:R-:W-:Y:S02]  /*0300*/  IMAD R11, R11, 0x3, R2.reuse ;  /* 0x000000030b0b7824 */ /* 0x102fe400078e0202 */
[----:B------:R-:W-:-:S03]  /*0310*/  IMAD R15, R15, 0x3, R2 ;  /* 0x000000030f0f7824 */ /* 0x000fc600078e0202 */
[----:B---3--:R-:W-:Y:S02]  /*0320*/  IADD3 R20, P0, PT, R11, UR14, RZ ;  /* 0x0000000e0b147c10 */ /* 0x008fe4000ff1e0ff */
[----:B------:R-:W-:Y:S02]  /*0330*/  IADD3 R18, P1, PT, R15, UR14, RZ ;  /* 0x0000000e0f127c10 */ /* 0x000fe4000ff3e0ff */
[----:B------:R-:W-:Y:S01]  /*0340*/  IADD3.X R21, PT, PT, RZ, UR15, RZ, P0, !PT ;  /* 0x0000000fff157c10 */ /* 0x000fe200087fe4ff */
[----:B0-----:R-:W-:Y:S01]  /*0350*/  IMAD.WIDE.U32 R16, R17, 0x4, R12 ;  /* 0x0000000411107825 */ /* 0x001fe200078e000c */
[----:B------:R-:W-:-:S03]  /*0360*/  IADD3 R15, PT, PT, R8, -0x2, RZ ;  /* 0xfffffffe080f7810 */ /* 0x000fc60007ffe0ff */
[----:B------:R-:W-:Y:S01]  /*0370*/  IMAD.X R19, RZ, RZ, UR15, P1 ;  /* 0x0000000fff137e24 */ /* 0x000fe200088e06ff */
[----:B------:R-:W2:Y:S01]  /*0380*/  LDG.E.U8 R27, desc[UR12][R20.64] ;  /* 0x0000000c141b7981 */ /* 0x000ea2000c1e1100 */
[----:B------:R-:W-:-:S03]  /*0390*/  IMAD.WIDE.U32 R14, R15, 0x4, R12 ;  /* 0x000000040f0e7825 */ /* 0x000fc600078e000c */
[----:B------:R0:W3:Y:S04]  /*03a0*/  LDG.E.U8 R11, desc[UR12][R18.64] ;  /* 0x0000000c120b7981 */ /* 0x0000e8000c1e1100 */
[----:B------:R-:W4:Y:S04]  /*03b0*/  LDG.E R25, desc[UR12][R16.64] ;  /* 0x0000000c10197981 */ /* 0x000f28000c1e1900 */
[----:B------:R1:W5:Y:S01]  /*03c0*/  LDG.E R24, desc[UR12][R14.64] ;  /* 0x0000000c0e187981 */ /* 0x000362000c1e1900 */
[C-C-:B------:R-:W-:Y:S02]  /*03d0*/  VIADDMNMX.U32 R23, R7.reuse, 0x2, R4.reuse, PT ;  /* 0x0000000207177846 */ /* 0x140fe40003800004 */
[----:B------:R-:W-:-:S02]  /*03e0*/  VIADDMNMX.U32 R29, R7, 0x3, R4, PT ;  /* 0x00000003071d7846 */ /* 0x000fc40003800004 */
[C-C-:B------:R-:W-:Y:S01]  /*03f0*/  VIADDMNMX.U32 R22, R7.reuse, 0x4, R4.reuse, PT ;  /* 0x0000000407167846 */ /* 0x140fe20003800004 */
[C---:B------:R-:W-:Y:S01]  /*0400*/  IMAD R23, R6.reuse, UR17, R23 ;  /* 0x0000001106177c24 */ /* 0x040fe2000f8e0217 */
[----:B0-----:R-:W-:Y:S01]  /*0410*/  VIADDMNMX.U32 R19, R7, 0x5, R4, PT ;  /* 0x0000000507137846 */ /* 0x001fe20003800004 */
[C---:B------:R-:W-:Y:S02]  /*0420*/  IMAD R29, R6.reuse, UR17, R29 ;  /* 0x00000011061d7c24 */ /* 0x040fe4000f8e021d */
[--C-:B------:R-:W-:Y:S02]  /*0430*/  IMAD R23, R23, 0x3, R2.reuse ;  /* 0x0000000317177824 */ /* 0x100fe400078e0202 */
[----:B------:R-:W-:Y:S02]  /*0440*/  IMAD R29, R29, 0x3, R2 ;  /* 0x000000031d1d7824 */ /* 0x000fe400078e0202 */
[C---:B------:R-:W-:Y:S01]  /*0450*/  IMAD R21, R6.reuse, UR17, R22 ;  /* 0x0000001106157c24 */ /* 0x040fe2000f8e0216 */
[----:B-1----:R-:W-:Y:S01]  /*0460*/  IADD3 R14, P0, PT, R23, UR14, RZ ;  /* 0x0000000e170e7c10 */ /* 0x002fe2000ff1e0ff */
[----:B------:R-:W-:Y:S01]  /*0470*/  IMAD R19, R6, UR17, R19 ;  /* 0x0000001106137c24 */ /* 0x000fe2000f8e0213 */
[----:B------:R-:W-:Y:S01]  /*0480*/  IADD3 R16, P1, PT, R29, UR14, RZ ;  /* 0x0000000e1d107c10 */ /* 0x000fe2000ff3e0ff */
[--C-:B------:R-:W-:Y:S01]  /*0490*/  IMAD R21, R21, 0x3, R2.reuse ;  /* 0x0000000315157824 */ /* 0x100fe200078e0202 */
[----:B------:R-:W-:Y:S01]  /*04a0*/  IADD3.X R15, PT, PT, RZ, UR15, RZ, P0, !PT ;  /* 0x0000000fff0f7c10 */ /* 0x000fe200087fe4ff */
[----:B------:R-:W-:Y:S01]  /*04b0*/  IMAD R20, R19, 0x3, R2 ;  /* 0x0000000313147824 */ /* 0x000fe200078e0202 */
[----:B------:R-:W-:Y:S01]  /*04c0*/  VIADDMNMX.U32 R29, R7, 0x6, R4, PT ;  /* 0x00000006071d7846 */ /* 0x000fe20003800004 */
[----:B------:R-:W-:Y:S01]  /*04d0*/  IMAD.X R17, RZ, RZ, UR15, P1 ;  /* 0x0000000fff117e24 */ /* 0x000fe200088e06ff */
[----:B------:R-:W-:Y:S01]  /*04e0*/  IADD3 R18, P2, PT, R21, UR14, RZ ;  /* 0x0000000e15127c10 */ /* 0x000fe2000ff5e0ff */
[----:B------:R0:W5:Y:S03]  /*04f0*/  LDG.E.U8 R26, desc[UR12][R14.64] ;  /* 0x0000000c0e1a7981 */ /* 0x000166000c1e1100 */
[----:B------:R-:W-:Y:S01]  /*0500*/  IADD3.X R19, PT, PT, RZ, UR15, RZ, P2, !PT ;  /* 0x0000000fff137c10 */ /* 0x000fe200097fe4ff */
[----:B------:R1:W5:Y:S01]  /*0510*/  LDG.E.U8 R28, desc[UR12][R16.64] ;  /* 0x0000000c101c7981 */ /* 0x000362000c1e1100 */
[----:B------:R-:W-:Y:S01]  /*0520*/  IMAD.WIDE.U32 R22, R8, 0x4, R12 ;  /* 0x0000000408167825 */ /* 0x000fe200078e000c */
[----:B------:R-:W-:-:S02]  /*0530*/  IADD3 R20, P0, PT, R20, UR14, RZ ;  /* 0x0000000e14147c10 */ /* 0x000fc4000ff1e0ff */
[----:B------:R-:W5:Y:S01]  /*0540*/  LDG.E.U8 R18, desc[UR12][R18.64] ;  /* 0x0000000c12127981 */ /* 0x000f62000c1e1100 */
[----:B0-----:R-:W-:-:S03]  /*0550*/  VIADD R15, R8, 0xffffffff ;  /* 0xffffffff080f7836 */ /* 0x001fc60000000000 */
[----:B------:R-:W5:Y:S01]  /*0560*/  LDG.E R22, desc[UR12][R22.64] ;  /* 0x0000000c16167981 */ /* 0x000f62000c1e1900 */
[----:B------:R-:W-:Y:S01]  /*0570*/  IMAD.WIDE.U32 R14, R15, 0x4, R12 ;  /* 0x000000040f0e7825 */ /* 0x000fe200078e000c */
[----:B-1----:R-:W-:-:S03]  /*0580*/  VIADDMNMX.U32 R16, R7, 0x7, R4, PT ;  /* 0x0000000707107846 */ /* 0x002fc60003800004 */
[----:B------:R-:W-:Y:S01]  /*0590*/  IMAD R17, R6, UR17, R29 ;  /* 0x0000001106117c24 */ /* 0x000fe2000f8e021d */
[----:B------:R0:W5:Y:S03]  /*05a0*/  LDG.E R19, desc[UR12][R14.64] ;  /* 0x0000000c0e137981 */ /* 0x000166000c1e1900 */
[----:B------:R-:W-:Y:S01]  /*05b0*/  IMAD R17, R17, 0x3, R2 ;  /* 0x0000000311117824 */ /* 0x000fe200078e0202 */
[----:B------:R-:W-:-:S05]  /*05c0*/  IADD3.X R21, PT, PT, RZ, UR15, RZ, P0, !PT ;  /* 0x0000000fff157c10 */ /* 0x000fca00087fe4ff */
[----:B------:R1:W5:Y:S01]  /*05d0*/  LDG.E.U8 R29, desc[UR12][R20.64] ;  /* 0x0000000c141d7981 */ /* 0x000362000c1e1100 */
[----:B0-----:R-:W-:Y:S01]  /*05e0*/  IMAD R15, R6, UR17, R16 ;  /* 0x00000011060f7c24 */ /* 0x001fe2000f8e0210 */
[----:B------:R-:W-:-:S04]  /*05f0*/  IADD3 R16, P0, PT, R17, UR14, RZ ;  /* 0x0000000e11107c10 */ /* 0x000fc8000ff1e0ff */
[----:B------:R-:W-:-:S05]  /*0600*/  IADD3.X R17, PT, PT, RZ, UR15, RZ, P0, !PT ;  /* 0x0000000fff117c10 */ /* 0x000fca00087fe4ff */
[----:B------:R-:W5:Y:S01]  /*0610*/  LDG.E.U8 R16, desc[UR12][R16.64] ;  /* 0x0000000c10107981 */ /* 0x000f62000c1e1100 */
[----:B--2---:R-:W-:Y:S02]  /*0620*/  I2FP.F32.U32 R27, R27 ;  /* 0x0000001b001b7245 */ /* 0x004fe40000201000 */
[----:B---3--:R-:W-:-:S03]  /*0630*/  I2FP.F32.U32 R11, R11 ;  /* 0x0000000b000b7245 */ /* 0x008fc60000201000 */
[----:B----4-:R-:W-:Y:S01]  /*0640*/  FFMA R23, R25, R27, R10 ;  /* 0x0000001b19177223 */ /* 0x010fe2000000000a */
[----:B------:R-:W-:Y:S01]  /*0650*/  IMAD R10, R15, 0x3, R2 ;  /* 0x000000030f0a7824 */ /* 0x000fe200078e0202 */
[----:B------:R-:W-:Y:S02]  /*0660*/  IADD3 R25, PT, PT, R8, 0x1, RZ ;  /* 0x0000000108197810 */ /* 0x000fe40007ffe0ff */
[----:B-----5:R-:W-:Y:S01]  /*0670*/  FFMA R23, R24, R11, R23 ;  /* 0x0000000b18177223 */ /* 0x020fe20000000017 */
[----:B------:R-:W-:Y:S01]  /*0680*/  VIADD R11, R8, 0x2 ;  /* 0x00000002080b7836 */ /* 0x000fe20000000000 */
[----:B------:R-:W-:Y:S01]  /*0690*/  IADD3 R10, P0, PT, R10, UR14, RZ ;  /* 0x0000000e0a0a7c10 */ /* 0x000fe2000ff1e0ff */
[----:B-1----:R-:W-:Y:S01]  /*06a0*/  IMAD.WIDE.U32 R20, R25, 0x4, R12 ;  /* 0x0000000419147825 */ /* 0x002fe200078e000c */
[----:B------:R-:W-:-:S03]  /*06b0*/  IADD3 R25, PT, PT, R8, 0x3, RZ ;  /* 0x0000000308197810 */ /* 0x000fc60007ffe0ff */
[--C-:B------:R-:W-:Y:S01]  /*06c0*/  IMAD.WIDE.U32 R14, R11, 0x4, R12.reuse ;  /* 0x000000040b0e7825 */ /* 0x100fe200078e000c */
[----:B------:R-:W-:Y:S01]  /*06d0*/  IADD3.X R11, PT, PT, RZ, UR15, RZ, P0, !PT ;  /* 0x0000000fff0b7c10 */ /* 0x000fe200087fe4ff */
[----:B------:R-:W2:Y:S04]  /*06e0*/  LDG.E R20, desc[UR12][R20.64] ;  /* 0x0000000c14147981 */ /* 0x000ea8000c1e1900 */
[----:B------:R0:W3:Y:S04]  /*06f0*/  LDG.E.U8 R27, desc[UR12][R10.64] ;  /* 0x0000000c0a1b7981 */ /* 0x0000e8000c1e1100 */
[----:B------:R-:W4:Y:S01]  /*0700*/  LDG.E R14, desc[UR12][R14.64] ;  /* 0x0000000c0e0e7981 */ /* 0x000f22000c1e1900 */
[----:B0-----:R-:W-:-:S04]  /*0710*/  IMAD.WIDE.U32 R10, R25, 0x4, R12 ;  /* 0x00000004190a7825 */ /* 0x001fc800078e000c */
[----:B------:R-:W-:Y:S02]  /*0720*/  VIADD R25, R8, 0x4 ;  /* 0x0000000408197836 */ /* 0x000fe40000000000 */
[----:B------:R-:W5:Y:S02]  /*0730*/  LDG.E R10, desc[UR12][R10.64] ;  /* 0x0000000c0a0a7981 */ /* 0x000f64000c1e1900 */
[----:B------:R-:W-:-:S06]  /*0740*/  IMAD.WIDE.U32 R24, R25, 0x4, R12 ;  /* 0x0000000419187825 */ /* 0x000fcc00078e000c */
[----:B------:R-:W5:Y:S01]  /*0750*/  LDG.E R24, desc[UR12][R24.64] ;  /* 0x0000000c18187981 */ /* 0x000f62000c1e1900 */
[----:B------:R-:W-:Y:S02]  /*0760*/  I2FP.F32.U32 R26, R26 ;  /* 0x0000001a001a7245 */ /* 0x000fe40000201000 */
[----:B------:R-:W-:-:S03]  /*0770*/  I2FP.F32.U32 R28, R28 ;  /* 0x0000001c001c7245 */ /* 0x000fc60000201000 */
[----:B------:R-:W-:Y:S01]  /*0780*/  FFMA R19, R19, R26, R23 ;  /* 0x0000001a13137223 */ /* 0x000fe20000000017 */
[----:B------:R-:W-:Y:S01]  /*0790*/  I2FP.F32.U32 R18, R18 ;  /* 0x0000001200127245 */ /* 0x000fe20000201000 */
[----:B------:R-:W-:Y:S02]  /*07a0*/  UIADD3 UR6, UPT, UPT, UR6, 0x8, URZ ;  /* 0x0000000806067890 */ /* 0x000fe4000fffe0ff */
[----:B------:R-:W-:Y:S02]  /*07b0*/  FFMA R19, R22, R28, R19 ;  /* 0x0000001c16137223 */ /* 0x000fe40000000013 */
[----:B------:R-:W-:Y:S01]  /*07c0*/  UISETP.NE.AND UP1, UPT, UR6, URZ, UPT ;  /* 0x000000ff0600728c */ /* 0x000fe2000bf25270 */
[----:B------:R-:W-:Y:S01]  /*07d0*/  I2FP.F32.U32 R29, R29 ;  /* 0x0000001d001d7245 */ /* 0x000fe20000201000 */
[----:B------:R-:W-:Y:S01]  /*07e0*/  VIADD R8, R8, 0x8 ;  /* 0x0000000808087836 */ /* 0x000fe20000000000 */
[----:B------:R-:W-:Y:S02]  /*07f0*/  IADD3 R9, PT, PT, R9, 0x8, RZ ;  /* 0x0000000809097810 */ /* 0x000fe40007ffe0ff */
[----:B------:R-:W-:-:S02]  /*0800*/  I2FP.F32.U32 R16, R16 ;  /* 0x0000001000107245 */ /* 0x000fc40000201000 */
[----:B------:R-:W-:Y:S01]  /*0810*/  IADD3 R7, PT, PT, R7, 0x8, RZ ;  /* 0x0000000807077810 */ /* 0x000fe20007ffe0ff */
[----:B--2---:R-:W-:Y:S01]  /*0820*/  FFMA R19, R20, R18, R19 ;  /* 0x0000001214137223 */ /* 0x004fe20000000013 */
[----:B---3--:R-:W-:-:S03]  /*0830*/  I2FP.F32.U32 R27, R27 ;  /* 0x0000001b001b7245 */ /* 0x008fc60000201000 */
[----:B----4-:R-:W-:-:S04]  /*0840*/  FFMA R19, R14, R29, R19 ;  /* 0x0000001d0e137223 */ /* 0x010fc80000000013 */
[----:B-----5:R-:W-:-:S04]  /*0850*/  FFMA R19, R10, R16, R19 ;  /* 0x000000100a137223 */ /* 0x020fc80000000013 */
[----:B------:R-:W-:Y:S01]  /*0860*/  FFMA R10, R24, R27, R19 ;  /* 0x0000001b180a7223 */ /* 0x000fe20000000013 */
[----:B------:R-:W-:Y:S06]  /*0870*/  BRA.U UP1, `(.L_x_1) ;  /* 0xfffffff9018c7547 */ /* 0x000fec000b83ffff */
[----:B------:R-:W-:-:S07]  /*0880*/  IADD3 R24, PT, PT, R9, -0x3, RZ ;  /* 0xfffffffd09187810 */ /* 0x000fce0007ffe0ff */
.L_x_0:
[----:B------:R-:W-:Y:S01]  /*0890*/  ULOP3.LUT UP1, URZ, UR16, 0x2, URZ, 0xc0, !UPT ;  /* 0x0000000210ff7892 */ /* 0x000fe2000f82c0ff */
[----:B------:R-:W-:Y:S10]  /*08a0*/  BRA.U !UP0, `(.L_x_2) ;  /* 0x0000000108c47547 */ /* 0x000ff4000b800000 */
[----:B------:R-:W0:Y:S01]  /*08b0*/  LDCU UR6, c[0x0][0x390] ;  /* 0x00007200ff0677ac */ /* 0x000e220008000800 */
[----:B------:R-:W-:Y:S01]  /*08c0*/  IADD3 R7, PT, PT, R3, R24, RZ ;  /* 0x0000001803077210 */ /* 0x000fe20007ffe0ff */
[----:B------:R-:W2:Y:S01]  /*08d0*/  LDC.64 R8, c[0x0][0x398] ;  /* 0x0000e600ff087b82 */ /* 0x000ea20000000a00 */
[----:B------:R-:W3:Y:S02]  /*08e0*/  LDCU.64 UR14, c[0x0][0x380] ;  /* 0x00007000ff0e77ac */ /* 0x000ee40008000a00 */
[----:B------:R-:W-:Y:S02]  /*08f0*/  VIMNMX.U32 R11, PT, PT, R4, R7, PT ;  /* 0x00000007040b7248 */ /* 0x000fe40003fe0000 */
[C-C-:B------:R-:W-:Y:S02]  /*0900*/  VIADDMNMX.U32 R13, R7.reuse, 0x1, R4.reuse, PT ;  /* 0x00000001070d7846 */ /* 0x140fe40003800004 */
[C-C-:B------:R-:W-:Y:S02]  /*0910*/  VIADDMNMX.U32 R15, R7.reuse, 0x2, R4.reuse, PT ;  /* 0x00000002070f7846 */ /* 0x140fe40003800004 */
[----:B------:R-:W-:Y:S01]  /*0920*/  VIADDMNMX.U32 R7, R7, 0x3, R4, PT ;  /* 0x0000000307077846 */ /* 0x000fe20003800004 */
[----:B0-----:R-:W-:-:S02]  /*0930*/  IMAD R11, R6, UR6, R11 ;  /* 0x00000006060b7c24 */ /* 0x001fc4000f8e020b */
[C---:B------:R-:W-:Y:S02]  /*0940*/  IMAD R13, R6.reuse, UR6, R13 ;  /* 0x00000006060d7c24 */ /* 0x040fe4000f8e020d */
[--C-:B-1----:R-:W-:Y:S02]  /*0950*/  IMAD R11, R11, 0x3, R2.reuse ;  /* 0x000000030b0b7824 */ /* 0x102fe400078e0202 */
[--C-:B------:R-:W-:Y:S02]  /*0960*/  IMAD R13, R13, 0x3, R2.reuse ;  /* 0x000000030d0d7824 */ /* 0x100fe400078e0202 */
[C---:B------:R-:W-:Y:S01]  /*0970*/  IMAD R15, R6.reuse, UR6, R15 ;  /* 0x00000006060f7c24 */ /* 0x040fe2000f8e020f */
[----:B---3--:R-:W-:Y:S02]  /*0980*/  IADD3 R18, P0, PT, R11, UR14, RZ ;  /* 0x0000000e0b127c10 */ /* 0x008fe4000ff1e0ff */
[----:B------:R-:W-:Y:S01]  /*0990*/  IADD3 R22, P1, PT, R13, UR14, RZ ;  /* 0x0000000e0d167c10 */ /* 0x000fe2000ff3e0ff */
[----:B------:R-:W-:Y:S01]  /*09a0*/  IMAD R13, R6, UR6, R7 ;  /* 0x00000006060d7c24 */ /* 0x000fe2000f8e0207 */
[----:B------:R-:W-:Y:S01]  /*09b0*/  IADD3 R11, PT, PT, R24, UR11, RZ ;  /* 0x0000000b180b7c10 */ /* 0x000fe2000fffe0ff */
[----:B------:R-:W-:Y:S01]  /*09c0*/  IMAD R15, R15, 0x3, R2 ;  /* 0x000000030f0f7824 */ /* 0x000fe200078e0202 */
[----:B------:R-:W-:Y:S01]  /*09d0*/  IADD3.X R23, PT, PT, RZ, UR15, RZ, P1, !PT ;  /* 0x0000000fff177c10 */ /* 0x000fe20008ffe4ff */
[----:B------:R-:W-:-:S02]  /*09e0*/  IMAD.X R19, RZ, RZ, UR15, P0 ;  /* 0x0000000fff137e24 */ /* 0x000fc400080e06ff */
[----:B------:R-:W-:Y:S01]  /*09f0*/  IMAD R13, R13, 0x3, R2 ;  /* 0x000000030d0d7824 */ /* 0x000fe200078e0202 */
[----:B------:R-:W-:Y:S01]  /*0a00*/  IADD3 R12, P0, PT, R15, UR14, RZ ;  /* 0x0000000e0f0c7c10 */ /* 0x000fe2000ff1e0ff */
[C-C-:B--2---:R-:W-:Y:S01]  /*0a10*/  IMAD.WIDE.U32 R16, R11.reuse, 0x4, R8.reuse ;  /* 0x000000040b107825 */ /* 0x144fe200078e0008 */
[----:B------:R0:W2:Y:S03]  /*0a20*/  LDG.E.U8 R7, desc[UR12][R18.64] ;  /* 0x0000000c12077981 */ /* 0x0000a6000c1e1100 */
[----:B------:R-:W-:Y:S01]  /*0a30*/  VIADD R21, R11, 0x1 ;  /* 0x000000010b157836 */ /* 0x000fe20000000000 */
[----:B------:R-:W-:Y:S01]  /*0a40*/  IADD3 R14, P1, PT, R13, UR14, RZ ;  /* 0x0000000e0d0e7c10 */ /* 0x000fe2000ff3e0ff */
[----:B------:R-:W-:Y:S01]  /*0a50*/  VIADD R25, R11, 0x2 ;  /* 0x000000020b197836 */ /* 0x000fe20000000000 */
[----:B------:R-:W-:Y:S01]  /*0a60*/  IADD3.X R13, PT, PT, RZ, UR15, RZ, P0, !PT ;  /* 0x0000000fff0d7c10 */ /* 0x000fe200087fe4ff */
[----:B------:R-:W3:Y:S01]  /*0a70*/  LDG.E.U8 R22, desc[UR12][R22.64] ;  /* 0x0000000c16167981 */ /* 0x000ee2000c1e1100 */
[----:B0-----:R-:W-:-:S03]  /*0a80*/  IMAD.WIDE.U32 R18, R21, 0x4, R8 ;  /* 0x0000000415127825 */ /* 0x001fc600078e0008 */
[----:B------:R-:W4:Y:S01]  /*0a90*/  LDG.E R17, desc[UR12][R16.64] ;  /* 0x0000000c10117981 */ /* 0x000f22000c1e1900 */
[----:B------:R-:W-:Y:S02]  /*0aa0*/  IADD3 R11, PT, PT, R11, 0x3, RZ ;  /* 0x000000030b0b7810 */ /* 0x000fe40007ffe0ff */
[----:B------:R-:W-:Y:S01]  /*0ab0*/  IADD3.X R15, PT, PT, RZ, UR15, RZ, P1, !PT ;  /* 0x0000000fff0f7c10 */ /* 0x000fe20008ffe4ff */
[--C-:B------:R-:W-:Y:S01]  /*0ac0*/  IMAD.WIDE.U32 R20, R25, 0x4, R8.reuse ;  /* 0x0000000419147825 */ /* 0x100fe200078e0008 */
[----:B------:R-:W5:Y:S04]  /*0ad0*/  LDG.E.U8 R12, desc[UR12][R12.64] ;  /* 0x0000000c0c0c7981 */ /* 0x000f68000c1e1100 */
[----:B------:R-:W5:Y:S01]  /*0ae0*/  LDG.E R18, desc[UR12][R18.64] ;  /* 0x0000000c12127981 */ /* 0x000f62000c1e1900 */
[----:B------:R-:W-:-:S03]  /*0af0*/  IMAD.WIDE.U32 R8, R11, 0x4, R8 ;  /* 0x000000040b087825 */ /* 0x000fc600078e0008 */
[----:B------:R-:W5:Y:S04]  /*0b00*/  LDG.E.U8 R14, desc[UR12][R14.64] ;  /* 0x0000000c0e0e7981 */ /* 0x000f68000c1e1100 */
[----:B------:R-:W5:Y:S04]  /*0b10*/  LDG.E R20, desc[UR12][R20.64] ;  /* 0x0000000c14147981 */ /* 0x000f68000c1e1900 */
[----:B------:R-:W5:Y:S01]  /*0b20*/  LDG.E R8, desc[UR12][R8.64] ;  /* 0x0000000c08087981 */ /* 0x000f62000c1e1900 */
[----:B------:R-:W-:Y:S02]  /*0b30*/  IADD3 R24, PT, PT, R24, 0x4, RZ ;  /* 0x0000000418187810 */ /* 0x000fe40007ffe0ff */
[----:B--2---:R-:W-:-:S02]  /*0b40*/  I2FP.F32.U32 R7, R7 ;  /* 0x0000000700077245 */ /* 0x004fc40000201000 */
[----:B---3--:R-:W-:-:S03]  /*0b50*/  I2FP.F32.U32 R22, R22 ;  /* 0x0000001600167245 */ /* 0x008fc60000201000 */
[----:B----4-:R-:W-:Y:S01]  /*0b60*/  FFMA R7, R17, R7, R10 ;  /* 0x0000000711077223 */ /* 0x010fe2000000000a */
[----:B-----5:R-:W-:-:S03]  /*0b70*/  I2FP.F32.U32 R12, R12 ;  /* 0x0000000c000c7245 */ /* 0x020fc60000201000 */
[----:B------:R-:W-:Y:S01]  /*0b80*/  FFMA R7, R18, R22, R7 ;  /* 0x0000001612077223 */ /* 0x000fe20000000007 */
[----:B------:R-:W-:-:S03]  /*0b90*/  I2FP.F32.U32 R10, R14 ;  /* 0x0000000e000a7245 */ /* 0x000fc60000201000 */
[----:B------:R-:W-:-:S04]  /*0ba0*/  FFMA R7, R20, R12, R7 ;  /* 0x0000000c14077223 */ /* 0x000fc80000000007 */
[----:B------:R-:W-:-:S07]  /*0bb0*/  FFMA R10, R8, R10, R7 ;  /* 0x0000000a080a7223 */ /* 0x000fce0000000007 */
.L_x_2:
[----:B------:R-:W-:Y:S05]  /*0bc0*/  BRA.U !UP1, `(.L_x_3) ;  /* 0x00000001096c7547 */ /* 0x000fea000b800000 */
[----:B------:R-:W0:Y:S01]  /*0bd0*/  LDCU UR6, c[0x0][0x390] ;  /* 0x00007200ff0677ac */ /* 0x000e220008000800 */
[----:B------:R-:W-:Y:S01]  /*0be0*/  IMAD.IADD R7, R3, 0x1, R24 ;  /* 0x0000000103077824 */ /* 0x000fe200078e0218 */
[----:B------:R-:W2:Y:S01]  /*0bf0*/  LDC.64 R8, c[0x0][0x398] ;  /* 0x0000e600ff087b82 */ /* 0x000ea20000000a00 */
[----:B------:R-:W-:Y:S01]  /*0c00*/  IADD3 R15, PT, PT, R24, UR11, RZ ;  /* 0x0000000b180f7c10 */ /* 0x000fe2000fffe0ff */
[----:B------:R-:W3:Y:S02]  /*0c10*/  LDCU.64 UR14, c[0x0][0x380] ;  /* 0x00007000ff0e77ac */ /* 0x000ee40008000a00 */
[----:B------:R-:W-:Y:S02]  /*0c20*/  VIMNMX.U32 R11, PT, PT, R4, R7, PT ;  /* 0x00000007040b7248 */ /* 0x000fe40003fe0000 */
[----:B------:R-:W-:-:S03]  /*0c30*/  VIADDMNMX.U32 R7, R7, 0x1, R4, PT ;  /* 0x0000000107077846 */ /* 0x000fc60003800004 */
[C---:B0-----:R-:W-:Y:S02]  /*0c40*/  IMAD R11, R6.reuse, UR6, R11 ;  /* 0x00000006060b7c24 */ /* 0x041fe4000f8e020b */
[----:B------:R-:W-:Y:S02]  /*0c50*/  IMAD R7, R6, UR6, R7 ;  /* 0x0000000606077c24 */ /* 0x000fe4000f8e0207 */
[--C-:B-1----:R-:W-:Y:S02]  /*0c60*/  IMAD R11, R11, 0x3, R2.reuse ;  /* 0x000000030b0b7824 */ /* 0x102fe400078e0202 */
[----:B------:R-:W-:-:S03]  /*0c70*/  IMAD R7, R7, 0x3, R2 ;  /* 0x0000000307077824 */ /* 0x000fc600078e0202 */
[----:B---3--:R-:W-:Y:S02]  /*0c80*/  IADD3 R16, P0, PT, R11, UR14, RZ ;  /* 0x0000000e0b107c10 */ /* 0x008fe4000ff1e0ff */
[----:B------:R-:W-:Y:S02]  /*0c90*/  IADD3 R12, P1, PT, R7, UR14, RZ ;  /* 0x0000000e070c7c10 */ /* 0x000fe4000ff3e0ff */
[----:B------:R-:W-:Y:S02]  /*0ca0*/  IADD3.X R17, PT, PT, RZ, UR15, RZ, P0, !PT ;  /* 0x0000000fff117c10 */ /* 0x000fe400087fe4ff */
[C---:B------:R-:W-:Y:S01]  /*0cb0*/  IADD3 R7, PT, PT, R15.reuse, 0x1, RZ ;  /* 0x000000010f077810 */ /* 0x040fe20007ffe0ff */
[----:B------:R-:W-:Y:S02]  /*0cc0*/  IMAD.X R13, RZ, RZ, UR15, P1 ;  /* 0x0000000fff0d7e24 */ /* 0x000fe400088e06ff */
[--C-:B--2---:R-:W-:Y:S01]  /*0cd0*/  IMAD.WIDE.U32 R14, R15, 0x4, R8.reuse ;  /* 0x000000040f0e7825 */ /* 0x104fe200078e0008 */
[----:B------:R-:W2:Y:S03]  /*0ce0*/  LDG.E.U8 R16, desc[UR12][R16.64] ;  /* 0x0000000c10107981 */ /* 0x000ea6000c1e1100 */
[----:B------:R-:W-:Y:S01]  /*0cf0*/  IMAD.WIDE.U32 R8, R7, 0x4, R8 ;  /* 0x0000000407087825 */ /* 0x000fe200078e0008 */
[----:B------:R-:W3:Y:S04]  /*0d00*/  LDG.E.U8 R12, desc[UR12][R12.64] ;  /* 0x0000000c0c0c7981 */ /* 0x000ee8000c1e1100 */
[----:B------:R-:W4:Y:S04]  /*0d10*/  LDG.E R15, desc[UR12][R14.64] ;  /* 0x0000000c0e0f7981 */ /* 0x000f28000c1e1900 */
[----:B------:R-:W5:Y:S01]  /*0d20*/  LDG.E R8, desc[UR12][R8.64] ;  /* 0x0000000c08087981 */ /* 0x000f62000c1e1900 */
[----:B------:R-:W-:-:S02]  /*0d30*/  IADD3 R24, PT, PT, R24, 0x2, RZ ;  /* 0x0000000218187810 */ /* 0x000fc40007ffe0ff */
[----:B--2---:R-:W-:Y:S02]  /*0d40*/  I2FP.F32.U32 R7, R16 ;  /* 0x0000001000077245 */ /* 0x004fe40000201000 */
[----:B---3--:R-:W-:-:S03]  /*0d50*/  I2FP.F32.U32 R11, R12 ;  /* 0x0000000c000b7245 */ /* 0x008fc60000201000 */
[----:B----4-:R-:W-:-:S04]  /*0d60*/  FFMA R7, R15, R7, R10 ;  /* 0x000000070f077223 */ /* 0x010fc8000000000a */
[----:B-----5:R-:W-:-:S07]  /*0d70*/  FFMA R10, R8, R11, R7 ;  /* 0x0000000b080a7223 */ /* 0x020fce0000000007 */
.L_x_3:
[----:B------:R-:W0:Y:S01]  /*0d80*/  LDCU UR7, c[0x0][0x390] ;  /* 0x00007200ff0777ac */ /* 0x000e220008000800 */
[----:B------:R-:W2:Y:S01]  /*0d90*/  LDC.64 R12, c[0x0][0x398] ;  /* 0x0000e600ff0c7b82 */ /* 0x000ea20000000a00 */
[----:B------:R-:W-:Y:S01]  /*0da0*/  VIADDMNMX.U32 R7, R24, R3, R4, PT ;  /* 0x0000000318077246 */ /* 0x000fe20003800004 */
[----:B------:R-:W3:Y:S04]  /*0db0*/  LDCU.64 UR14, c[0x0][0x380] ;  /* 0x00007000ff0e77ac */ /* 0x000ee80008000a00 */
[----:B0-----:R-:W-:-:S04]  /*0dc0*/  IMAD R7, R6, UR7, R7 ;  /* 0x0000000706077c24 */ /* 0x001fc8000f8e0207 */
[----:B-1----:R-:W-:-:S05]  /*0dd0*/  IMAD R7, R7, 0x3, R2 ;  /* 0x0000000307077824 */ /* 0x002fca00078e0202 */
[----:B---3--:R-:W-:Y:S01]  /*0de0*/  IADD3 R8, P0, PT, R7, UR14, RZ ;  /* 0x0000000e07087c10 */ /* 0x008fe2000ff1e0ff */
[----:B------:R-:W-:-:S03]  /*0df0*/  VIADD R7, R24, UR11 ;  /* 0x0000000b18077c36 */ /* 0x000fc60008000000 */
[----:B------:R-:W-:Y:S01]  /*0e00*/  IADD3.X R9, PT, PT, RZ, UR15, RZ, P0, !PT ;  /* 0x0000000fff097c10 */ /* 0x000fe200087fe4ff */
[----:B--2---:R-:W-:-:S04]  /*0e10*/  IMAD.WIDE.U32 R6, R7, 0x4, R12 ;  /* 0x0000000407067825 */ /* 0x004fc800078e000c */
[----:B------:R-:W2:Y:S04]  /*0e20*/  LDG.E.U8 R8, desc[UR12][R8.64] ;  /* 0x0000000c08087981 */ /* 0x000ea8000c1e1100 */
[----:B------:R-:W3:Y:S01]  /*0e30*/  LDG.E R7, desc[UR12][R6.64] ;  /* 0x0000000c06077981 */ /* 0x000ee2000c1e1900 */
[----:B------:R-:W-:Y:S02]  /*0e40*/  UISETP.NE.AND UP1, UPT, UR5, UR9, UPT ;  /* 0x000000090500728c */ /* 0x000fe4000bf25270 */
[----:B------:R-:W-:-:S07]  /*0e50*/  UIADD3 UR6, UPT, UPT, UR5, 0x1, URZ ;  /* 0x0000000105067890 */ /* 0x000fce000fffe0ff */
[----:B------:R-:W-:Y:S01]  /*0e60*/  UMOV UR5, UR6 ;  /* 0x0000000600057c82 */ /* 0x000fe20008000000 */
[----:B--2---:R-:W-:-:S05]  /*0e70*/  I2FP.F32.U32 R11, R8 ;  /* 0x00000008000b7245 */ /* 0x004fca0000201000 */
[----:B---3--:R-:W-:Y:S01]  /*0e80*/  FFMA R10, R7, R11, R10 ;  /* 0x0000000b070a7223 */ /* 0x008fe2000000000a */
[----:B------:R-:W-:Y:S06]  /*0e90*/  BRA.U UP1, `(.L_x_4) ;  /* 0xfffffff101bc7547 */ /* 0x000fec000b83ffff */
[----:B------:R-:W0:Y:S01]  /*0ea0*/  LDCU.64 UR4, c[0x0][0x388] ;  /* 0x00007100ff0477ac */ /* 0x000e220008000a00 */
[----:B------:R-:W-:Y:S01]  /*0eb0*/  IMAD R3, R0, UR7, R3 ;  /* 0x0000000700037c24 */ /* 0x000fe2000f8e0203 */
[----:B------:R-:W1:Y:S03]  /*0ec0*/  F2I.U32.TRUNC.NTZ R5, R10 ;  /* 0x0000000a00057305 */ /* 0x000e66000020f000 */
[----:B------:R-:W-:-:S05]  /*0ed0*/  IMAD R3, R3, 0x3, R2 ;  /* 0x0000000303037824 */ /* 0x000fca00078e0202 */
[----:B0-----:R-:W-:-:S04]  /*0ee0*/  IADD3 R2, P0, PT, R3, UR4, RZ ;  /* 0x0000000403027c10 */ /* 0x001fc8000ff1e0ff */
[----:B------:R-:W-:-:S05]  /*0ef0*/  IADD3.X R3, PT, PT, RZ, UR5, RZ, P0, !PT ;  /* 0x00000005ff037c10 */ /* 0x000fca00087fe4ff */
[----:B-1----:R-:W-:Y:S01]  /*0f00*/  STG.E.U8 desc[UR12][R2.64], R5 ;  /* 0x0000000502007986 */ /* 0x002fe2000c10110c */
[----:B------:R-:W-:Y:S05]  /*0f10*/  EXIT ;  /* 0x000000000000794d */ /* 0x000fea0003800000 */
.L_x_5:
[----:B------:R-:W-:-:S00]  /*0f20*/  BRA `(.L_x_5) ;  /* 0xfffffffc00fc7947 */ /* 0x000fc0000383ffff */
[----:B------:R-:W-:-:S00]  /*0f30*/  NOP ;  /* 0x0000000000007918 */ /* 0x000fc00000000000 */
        /* <DEDUP_REMOVED lines=12> */
.L_x_6:


//--------------------- .nv.shared.reserved.0     --------------------------
	.section	.nv.shared.reserved.0,"aw",@nobits
	.weak		__nv_reservedSMEM_offset_0_alias
	.size		__nv_reservedSMEM_offset_0_alias, 0, 64
	.other		__nv_reservedSMEM_offset_0_alias,@"STO_CUDA_RESERVED_SHARED STV_DEFAULT"
__nv_reservedSMEM_offset_0_alias:
	.zero		0
	.zero		64


//--------------------- .nv.constant0._Z11applyFilterPKhPhjjPKfj --------------------------
	.section	.nv.constant0._Z11applyFilterPKhPhjjPKfj,"a",@progbits
	.sectionflags	@""
	.align	4
.nv.constant0._Z11applyFilterPKhPhjjPKfj:
	.zero		932


//--------------------- SYMBOLS --------------------------

	.type		.nv.reservedSmem.offset0,@object
	.size		.nv.reservedSmem.offset0,0x4
